//
// Generated by NVIDIA NVVM Compiler
//
// Compiler Build ID: CL-36424714
// Cuda compilation tools, release 13.0, V13.0.88
// Based on NVVM 20.0.0
//

.version 9.0
.target sm_100
.address_size 64

	// .globl	_Z23extract_k_values_kernelI6__halfEvPKT_PS1_Piiii

.visible .entry _Z23extract_k_values_kernelI6__halfEvPKT_PS1_Piiii(
	.param .u64 .ptr .align 1 _Z23extract_k_values_kernelI6__halfEvPKT_PS1_Piiii_param_0,
	.param .u64 .ptr .align 1 _Z23extract_k_values_kernelI6__halfEvPKT_PS1_Piiii_param_1,
	.param .u64 .ptr .align 1 _Z23extract_k_values_kernelI6__halfEvPKT_PS1_Piiii_param_2,
	.param .u32 _Z23extract_k_values_kernelI6__halfEvPKT_PS1_Piiii_param_3,
	.param .u32 _Z23extract_k_values_kernelI6__halfEvPKT_PS1_Piiii_param_4,
	.param .u32 _Z23extract_k_values_kernelI6__halfEvPKT_PS1_Piiii_param_5
)
{
	.reg .pred 	%p<55>;
	.reg .b16 	%rs<63>;
	.reg .b32 	%r<100>;
	.reg .b32 	%f<34>;
	.reg .b64 	%rd<40>;

	ld.param.u64 	%rd9, [_Z23extract_k_values_kernelI6__halfEvPKT_PS1_Piiii_param_0];
	ld.param.u64 	%rd10, [_Z23extract_k_values_kernelI6__halfEvPKT_PS1_Piiii_param_1];
	ld.param.u64 	%rd11, [_Z23extract_k_values_kernelI6__halfEvPKT_PS1_Piiii_param_2];
	ld.param.u32 	%r38, [_Z23extract_k_values_kernelI6__halfEvPKT_PS1_Piiii_param_3];
	ld.param.u32 	%r36, [_Z23extract_k_values_kernelI6__halfEvPKT_PS1_Piiii_param_4];
	ld.param.u32 	%r37, [_Z23extract_k_values_kernelI6__halfEvPKT_PS1_Piiii_param_5];
	mov.u32 	%r39, %ctaid.x;
	mov.u32 	%r40, %ntid.x;
	mov.u32 	%r41, %tid.x;
	mad.lo.s32 	%r1, %r39, %r40, %r41;
	setp.ge.s32 	%p1, %r1, %r38;
	@%p1 bra 	$L__BB0_12;
	cvta.to.global.u64 	%rd1, %rd11;
	cvta.to.global.u64 	%rd2, %rd9;
	mul.lo.s32 	%r42, %r36, %r1;
	cvt.s64.s32 	%rd3, %r42;
	mul.lo.s32 	%r43, %r37, %r1;
	cvt.s64.s32 	%rd4, %r43;
	setp.lt.s32 	%p2, %r37, 1;
	@%p2 bra 	$L__BB0_12;
	mov.f32 	%f1, 0fFF800000;
	// begin inline asm
	{  cvt.rn.f16.f32 %rs17, %f1;}

	// end inline asm
	setp.lt.s32 	%p3, %r36, 1;
	@%p3 bra 	$L__BB0_12;
	shl.b64 	%rd12, %rd4, 2;
	add.s64 	%rd5, %rd1, %rd12;
	and.b32  	%r2, %r36, 7;
	add.s32 	%r3, %r2, -1;
	and.b32  	%r4, %r36, 3;
	and.b32  	%r5, %r36, 2147483640;
	and.b32  	%r6, %r36, 1;
	cvta.to.global.u64 	%rd6, %rd10;
	mov.b32 	%r83, 0;
$L__BB0_4:
	setp.eq.s32 	%p4, %r83, 0;
	@%p4 bra 	$L__BB0_15;
	neg.s32 	%r8, %r83;
	mov.b32 	%r88, -1;
	mov.b32 	%r84, 0;
	mov.u16 	%rs55, %rs17;
$L__BB0_6:
	mov.u64 	%rd39, %rd5;
	mov.u32 	%r86, %r8;
$L__BB0_7:
	ld.global.u32 	%r47, [%rd39];
	setp.eq.s32 	%p5, %r47, %r84;
	@%p5 bra 	$L__BB0_13;
	add.s32 	%r86, %r86, 1;
	setp.eq.s32 	%p6, %r86, 0;
	add.s64 	%rd39, %rd39, 4;
	@%p6 bra 	$L__BB0_9;
	bra.uni 	$L__BB0_7;
$L__BB0_9:
	cvt.u64.u32 	%rd13, %r84;
	add.s64 	%rd14, %rd13, %rd3;
	shl.b64 	%rd15, %rd14, 1;
	add.s64 	%rd16, %rd2, %rd15;
	ld.global.u16 	%rs18, [%rd16];
	// begin inline asm
	{  cvt.f32.f16 %f2, %rs18;}

	// end inline asm
	// begin inline asm
	{  cvt.f32.f16 %f3, %rs55;}

	// end inline asm
	setp.gt.f32 	%p7, %f2, %f3;
	setp.eq.s32 	%p8, %r88, -1;
	or.pred  	%p9, %p7, %p8;
	selp.b16 	%rs55, %rs18, %rs55, %p9;
	selp.b32 	%r88, %r84, %r88, %p9;
	bra.uni 	$L__BB0_13;
$L__BB0_10:
	cvt.u64.u32 	%rd33, %r83;
	add.s64 	%rd34, %rd33, %rd4;
	shl.b64 	%rd35, %rd34, 1;
	add.s64 	%rd36, %rd6, %rd35;
	st.global.u16 	[%rd36], %rs55;
	mul.wide.u32 	%rd37, %r83, 4;
	add.s64 	%rd38, %rd5, %rd37;
	st.global.u32 	[%rd38], %r88;
$L__BB0_11:
	add.s32 	%r83, %r83, 1;
	setp.eq.s32 	%p54, %r83, %r37;
	@%p54 bra 	$L__BB0_12;
	bra.uni 	$L__BB0_4;
$L__BB0_12:
	ret;
$L__BB0_13:
	add.s32 	%r84, %r84, 1;
	setp.eq.s32 	%p10, %r84, %r36;
	@%p10 bra 	$L__BB0_14;
	bra.uni 	$L__BB0_6;
$L__BB0_14:
	setp.eq.s32 	%p53, %r88, -1;
	@%p53 bra 	$L__BB0_11;
	bra.uni 	$L__BB0_10;
$L__BB0_15:
	setp.lt.u32 	%p11, %r36, 8;
	mov.b32 	%r88, -1;
	mov.b32 	%r95, 0;
	mov.u16 	%rs55, %rs17;
	@%p11 bra 	$L__BB0_18;
	mov.b32 	%r88, -1;
	mov.b32 	%r89, 0;
	mov.u16 	%rs55, %rs17;
$L__BB0_17:
	.pragma "nounroll";
	cvt.u64.u32 	%rd17, %r89;
	add.s64 	%rd18, %rd17, %rd3;
	shl.b64 	%rd19, %rd18, 1;
	add.s64 	%rd20, %rd2, %rd19;
	ld.global.u16 	%rs21, [%rd20];
	// begin inline asm
	{  cvt.f32.f16 %f4, %rs21;}

	// end inline asm
	// begin inline asm
	{  cvt.f32.f16 %f5, %rs55;}

	// end inline asm
	setp.gt.f32 	%p12, %f4, %f5;
	setp.eq.s32 	%p13, %r88, -1;
	or.pred  	%p14, %p12, %p13;
	selp.b16 	%rs24, %rs21, %rs55, %p14;
	selp.b32 	%r53, %r89, %r88, %p14;
	add.s32 	%r54, %r89, 1;
	ld.global.u16 	%rs23, [%rd20+2];
	// begin inline asm
	{  cvt.f32.f16 %f6, %rs23;}

	// end inline asm
	// begin inline asm
	{  cvt.f32.f16 %f7, %rs24;}

	// end inline asm
	setp.gt.f32 	%p15, %f6, %f7;
	selp.b16 	%rs26, %rs23, %rs24, %p15;
	selp.b32 	%r55, %r54, %r53, %p15;
	add.s32 	%r57, %r89, 2;
	ld.global.u16 	%rs25, [%rd20+4];
	// begin inline asm
	{  cvt.f32.f16 %f8, %rs25;}

	// end inline asm
	// begin inline asm
	{  cvt.f32.f16 %f9, %rs26;}

	// end inline asm
	setp.gt.f32 	%p16, %f8, %f9;
	setp.eq.s32 	%p17, %r55, -1;
	or.pred  	%p18, %p16, %p17;
	selp.b16 	%rs28, %rs25, %rs26, %p18;
	selp.b32 	%r58, %r57, %r55, %p18;
	add.s32 	%r59, %r89, 3;
	ld.global.u16 	%rs27, [%rd20+6];
	// begin inline asm
	{  cvt.f32.f16 %f10, %rs27;}

	// end inline asm
	// begin inline asm
	{  cvt.f32.f16 %f11, %rs28;}

	// end inline asm
	setp.gt.f32 	%p19, %f10, %f11;
	selp.b16 	%rs30, %rs27, %rs28, %p19;
	selp.b32 	%r60, %r59, %r58, %p19;
	add.s32 	%r62, %r89, 4;
	ld.global.u16 	%rs29, [%rd20+8];
	// begin inline asm
	{  cvt.f32.f16 %f12, %rs29;}

	// end inline asm
	// begin inline asm
	{  cvt.f32.f16 %f13, %rs30;}

	// end inline asm
	setp.gt.f32 	%p20, %f12, %f13;
	setp.eq.s32 	%p21, %r60, -1;
	or.pred  	%p22, %p20, %p21;
	selp.b16 	%rs32, %rs29, %rs30, %p22;
	selp.b32 	%r63, %r62, %r60, %p22;
	add.s32 	%r64, %r89, 5;
	ld.global.u16 	%rs31, [%rd20+10];
	// begin inline asm
	{  cvt.f32.f16 %f14, %rs31;}

	// end inline asm
	// begin inline asm
	{  cvt.f32.f16 %f15, %rs32;}

	// end inline asm
	setp.gt.f32 	%p23, %f14, %f15;
	selp.b16 	%rs34, %rs31, %rs32, %p23;
	selp.b32 	%r65, %r64, %r63, %p23;
	add.s32 	%r67, %r89, 6;
	ld.global.u16 	%rs33, [%rd20+12];
	// begin inline asm
	{  cvt.f32.f16 %f16, %rs33;}

	// end inline asm
	// begin inline asm
	{  cvt.f32.f16 %f17, %rs34;}

	// end inline asm
	setp.gt.f32 	%p24, %f16, %f17;
	setp.eq.s32 	%p25, %r65, -1;
	or.pred  	%p26, %p24, %p25;
	selp.b16 	%rs36, %rs33, %rs34, %p26;
	selp.b32 	%r68, %r67, %r65, %p26;
	add.s32 	%r69, %r89, 7;
	ld.global.u16 	%rs35, [%rd20+14];
	// begin inline asm
	{  cvt.f32.f16 %f18, %rs35;}

	// end inline asm
	// begin inline asm
	{  cvt.f32.f16 %f19, %rs36;}

	// end inline asm
	setp.gt.f32 	%p27, %f18, %f19;
	selp.b16 	%rs55, %rs35, %rs36, %p27;
	selp.b32 	%r88, %r69, %r68, %p27;
	add.s32 	%r89, %r89, 8;
	setp.ne.s32 	%p28, %r89, %r5;
	mov.u32 	%r95, %r5;
	@%p28 bra 	$L__BB0_17;
$L__BB0_18:
	setp.eq.s32 	%p29, %r2, 0;
	@%p29 bra 	$L__BB0_14;
	setp.lt.u32 	%p30, %r3, 3;
	@%p30 bra 	$L__BB0_21;
	cvt.u64.u32 	%rd21, %r95;
	add.s64 	%rd22, %rd21, %rd3;
	shl.b64 	%rd23, %rd22, 1;
	add.s64 	%rd24, %rd2, %rd23;
	ld.global.u16 	%rs38, [%rd24];
	// begin inline asm
	{  cvt.f32.f16 %f20, %rs38;}

	// end inline asm
	// begin inline asm
	{  cvt.f32.f16 %f21, %rs55;}

	// end inline asm
	setp.gt.f32 	%p31, %f20, %f21;
	setp.eq.s32 	%p32, %r88, -1;
	or.pred  	%p33, %p31, %p32;
	selp.b16 	%rs41, %rs38, %rs55, %p33;
	selp.b32 	%r71, %r95, %r88, %p33;
	add.s32 	%r72, %r95, 1;
	ld.global.u16 	%rs40, [%rd24+2];
	// begin inline asm
	{  cvt.f32.f16 %f22, %rs40;}

	// end inline asm
	// begin inline asm
	{  cvt.f32.f16 %f23, %rs41;}

	// end inline asm
	setp.gt.f32 	%p34, %f22, %f23;
	selp.b16 	%rs43, %rs40, %rs41, %p34;
	selp.b32 	%r73, %r72, %r71, %p34;
	add.s32 	%r75, %r95, 2;
	ld.global.u16 	%rs42, [%rd24+4];
	// begin inline asm
	{  cvt.f32.f16 %f24, %rs42;}

	// end inline asm
	// begin inline asm
	{  cvt.f32.f16 %f25, %rs43;}

	// end inline asm
	setp.gt.f32 	%p35, %f24, %f25;
	setp.eq.s32 	%p36, %r73, -1;
	or.pred  	%p37, %p35, %p36;
	selp.b16 	%rs45, %rs42, %rs43, %p37;
	selp.b32 	%r76, %r75, %r73, %p37;
	add.s32 	%r78, %r95, 3;
	ld.global.u16 	%rs44, [%rd24+6];
	// begin inline asm
	{  cvt.f32.f16 %f26, %rs44;}

	// end inline asm
	// begin inline asm
	{  cvt.f32.f16 %f27, %rs45;}

	// end inline asm
	setp.gt.f32 	%p38, %f26, %f27;
	setp.eq.s32 	%p39, %r76, -1;
	or.pred  	%p40, %p38, %p39;
	selp.b16 	%rs55, %rs44, %rs45, %p40;
	selp.b32 	%r88, %r78, %r76, %p40;
	add.s32 	%r95, %r95, 4;
$L__BB0_21:
	setp.eq.s32 	%p41, %r4, 0;
	@%p41 bra 	$L__BB0_14;
	setp.eq.s32 	%p42, %r4, 1;
	@%p42 bra 	$L__BB0_24;
	cvt.u64.u32 	%rd25, %r95;
	add.s64 	%rd26, %rd25, %rd3;
	shl.b64 	%rd27, %rd26, 1;
	add.s64 	%rd28, %rd2, %rd27;
	ld.global.u16 	%rs47, [%rd28];
	// begin inline asm
	{  cvt.f32.f16 %f28, %rs47;}

	// end inline asm
	// begin inline asm
	{  cvt.f32.f16 %f29, %rs55;}

	// end inline asm
	setp.gt.f32 	%p43, %f28, %f29;
	setp.eq.s32 	%p44, %r88, -1;
	or.pred  	%p45, %p43, %p44;
	selp.b16 	%rs50, %rs47, %rs55, %p45;
	selp.b32 	%r80, %r95, %r88, %p45;
	add.s32 	%r82, %r95, 1;
	ld.global.u16 	%rs49, [%rd28+2];
	// begin inline asm
	{  cvt.f32.f16 %f30, %rs49;}

	// end inline asm
	// begin inline asm
	{  cvt.f32.f16 %f31, %rs50;}

	// end inline asm
	setp.gt.f32 	%p46, %f30, %f31;
	setp.eq.s32 	%p47, %r80, -1;
	or.pred  	%p48, %p46, %p47;
	selp.b16 	%rs55, %rs49, %rs50, %p48;
	selp.b32 	%r88, %r82, %r80, %p48;
	add.s32 	%r95, %r95, 2;
$L__BB0_24:
	setp.eq.s32 	%p49, %r6, 0;
	@%p49 bra 	$L__BB0_14;
	cvt.u64.u32 	%rd29, %r95;
	add.s64 	%rd30, %rd29, %rd3;
	shl.b64 	%rd31, %rd30, 1;
	add.s64 	%rd32, %rd2, %rd31;
	ld.global.u16 	%rs51, [%rd32];
	// begin inline asm
	{  cvt.f32.f16 %f32, %rs51;}

	// end inline asm
	// begin inline asm
	{  cvt.f32.f16 %f33, %rs55;}

	// end inline asm
	setp.gt.f32 	%p50, %f32, %f33;
	setp.eq.s32 	%p51, %r88, -1;
	or.pred  	%p52, %p50, %p51;
	selp.b16 	%rs55, %rs51, %rs55, %p52;
	selp.b32 	%r88, %r95, %r88, %p52;
	bra.uni 	$L__BB0_14;

}


// ===== COMPILED SASS (sm_100) =====

	.target	sm_100

	.elftype	@"ET_EXEC"


//--------------------- .note.nv.tkinfo           --------------------------
	.section	.note.nv.tkinfo,"",@"SHT_NOTE"
	.sectionflags	@"SHF_NOTE_NV_TKINFO"
	.tkinfo
        /*0018*/ 	.word	0x00000002
        /*0030*/ 	.string	""
        /*0030*/ 	.string	"ptxas"
        /*0030*/ 	.string	"Cuda compilation tools, release 13.0, V13.0.88"
        /*0030*/ 	.string	"Build cuda_13.0.r13.0/compiler.36424714_0"
        /*0030*/ 	.string	"-arch sm_100 -m 64 "



//--------------------- .note.nv.cuinfo           --------------------------
	.section	.note.nv.cuinfo,"",@"SHT_NOTE"
	.sectionflags	@"SHF_NOTE_NV_CUINFO"
        /*0018*/ 	.short	0x0002
        /*001a*/ 	.short	0x0064
        /*001c*/ 	.short	0x0082
	.zero		2


//--------------------- .nv.info                  --------------------------
	.section	.nv.info,"",@"SHT_CUDA_INFO"
	.align	4


	//----- nvinfo : EIATTR_REGCOUNT
	.align		4
        /*0000*/ 	.byte	0x04, 0x2f
        /*0002*/ 	.short	(.L_1 - .L_0)
	.align		4
.L_0:
        /*0004*/ 	.word	index@(_Z23extract_k_values_kernelI6__halfEvPKT_PS1_Piiii)
        /*0008*/ 	.word	0x0000001d


	//----- nvinfo : EIATTR_FRAME_SIZE
	.align		4
.L_1:
        /*000c*/ 	.byte	0x04, 0x11
        /*000e*/ 	.short	(.L_3 - .L_2)
	.align		4
.L_2:
        /*0010*/ 	.word	index@(_Z23extract_k_values_kernelI6__halfEvPKT_PS1_Piiii)
        /*0014*/ 	.word	0x00000000


	//----- nvinfo : EIATTR_MIN_STACK_SIZE
	.align		4
.L_3:
        /*0018*/ 	.byte	0x04, 0x12
        /*001a*/ 	.short	(.L_5 - .L_4)
	.align		4
.L_4:
        /*001c*/ 	.word	index@(_Z23extract_k_values_kernelI6__halfEvPKT_PS1_Piiii)
        /*0020*/ 	.word	0x00000000
.L_5:


//--------------------- .nv.compat                --------------------------
	.section	.nv.compat,"",@"SHT_CUDA_COMPAT_INFO"
	.align	4
        /*0000*/ 	.byte	0x02, 0x09, 0x00, 0x00, 0x02, 0x02, 0x01, 0x00, 0x02, 0x05, 0x05, 0x00, 0x03, 0x07, 0x01, 0x01
        /*0010*/ 	.byte	0x02, 0x03, 0x00, 0x00, 0x02, 0x06, 0x01, 0x00, 0x04, 0x0b, 0x08, 0x00, 0x09, 0x00, 0x00, 0x00
        /*0020*/ 	.byte	0x00, 0x00, 0x00, 0x00


//--------------------- .nv.info._Z23extract_k_values_kernelI6__halfEvPKT_PS1_Piiii --------------------------
	.section	.nv.info._Z23extract_k_values_kernelI6__halfEvPKT_PS1_Piiii,"",@"SHT_CUDA_INFO"
	.sectionflags	@""
	.align	4


	//----- nvinfo : EIATTR_CUDA_API_VERSION
	.align		4
        /*0000*/ 	.byte	0x04, 0x37
        /*0002*/ 	.short	(.L_7 - .L_6)
.L_6:
        /*0004*/ 	.word	0x00000082


	//----- nvinfo : EIATTR_KPARAM_INFO
	.align		4
.L_7:
        /*0008*/ 	.byte	0x04, 0x17
        /*000a*/ 	.short	(.L_9 - .L_8)
.L_8:
        /*000c*/ 	.word	0x00000000
        /*0010*/ 	.short	0x0005
        /*0012*/ 	.short	0x0020
        /*0014*/ 	.byte	0x00, 0xf0, 0x11, 0x00


	//----- nvinfo : EIATTR_KPARAM_INFO
	.align		4
.L_9:
        /*0018*/ 	.byte	0x04, 0x17
        /*001a*/ 	.short	(.L_11 - .L_10)
.L_10:
        /*001c*/ 	.word	0x00000000
        /*0020*/ 	.short	0x0004
        /*0022*/ 	.short	0x001c
        /*0024*/ 	.byte	0x00, 0xf0, 0x11, 0x00


	//----- nvinfo : EIATTR_KPARAM_INFO
	.align		4
.L_11:
        /*0028*/ 	.byte	0x04, 0x17
        /*002a*/ 	.short	(.L_13 - .L_12)
.L_12:
        /*002c*/ 	.word	0x00000000
        /*0030*/ 	.short	0x0003
        /*0032*/ 	.short	0x0018
        /*0034*/ 	.byte	0x00, 0xf0, 0x11, 0x00


	//----- nvinfo : EIATTR_KPARAM_INFO
	.align		4
.L_13:
        /*0038*/ 	.byte	0x04, 0x17
        /*003a*/ 	.short	(.L_15 - .L_14)
.L_14:
        /*003c*/ 	.word	0x00000000
        /*0040*/ 	.short	0x0002
        /*0042*/ 	.short	0x0010
        /*0044*/ 	.byte	0x00, 0xf5, 0x21, 0x00


	//----- nvinfo : EIATTR_KPARAM_INFO
	.align		4
.L_15:
        /*0048*/ 	.byte	0x04, 0x17
        /*004a*/ 	.short	(.L_17 - .L_16)
.L_16:
        /*004c*/ 	.word	0x00000000
        /*0050*/ 	.short	0x0001
        /*0052*/ 	.short	0x0008
        /*0054*/ 	.byte	0x00, 0xf5, 0x21, 0x00


	//----- nvinfo : EIATTR_KPARAM_INFO
	.align		4
.L_17:
        /*0058*/ 	.byte	0x04, 0x17
        /*005a*/ 	.short	(.L_19 - .L_18)
.L_18:
        /*005c*/ 	.word	0x00000000
        /*0060*/ 	.short	0x0000
        /*0062*/ 	.short	0x0000
        /*0064*/ 	.byte	0x00, 0xf5, 0x21, 0x00


	//----- nvinfo : EIATTR_SPARSE_MMA_MASK
	.align		4
.L_19:
        /*0068*/ 	.byte	0x03, 0x50
        /*006a*/ 	.short	0x0000


	//----- nvinfo : EIATTR_MAXREG_COUNT
	.align		4
        /*006c*/ 	.byte	0x03, 0x1b
        /*006e*/ 	.short	0x00ff


	//----- nvinfo : EIATTR_MERCURY_ISA_VERSION
	.align		4
        /*0070*/ 	.byte	0x03, 0x5f
        /*0072*/ 	.short	0x0101


	//----- nvinfo : EIATTR_VRC_CTA_INIT_COUNT
	.align		4
        /*0074*/ 	.byte	0x02, 0x4a
	.zero		1
	.zero		1


	//----- nvinfo : EIATTR_EXIT_INSTR_OFFSETS
	.align		4
        /*0078*/ 	.byte	0x04, 0x1c
        /*007a*/ 	.short	(.L_21 - .L_20)


	//   ....[0]....
.L_20:
        /*007c*/ 	.word	0x00000070


	//   ....[1]....
        /*0080*/ 	.word	0x000000a0


	//   ....[2]....
        /*0084*/ 	.word	0x000000d0


	//   ....[3]....
        /*0088*/ 	.word	0x00000e50


	//----- nvinfo : EIATTR_INDIRECT_BRANCH_TARGETS
	.align		4
.L_21:
        /*008c*/ 	.byte	0x04, 0x34
        /*008e*/ 	.short	(.L_23 - .L_22)


	//   ....[0]....
.L_22:
        /*0090*/ 	.word	.L_x_9@srel
        /*0094*/ 	.short	0x0
        /*0096*/ 	.short	0x0
        /*0098*/ 	.word	0x3
        /*009c*/ 	.word	.L_x_5@srel
        /*00a0*/ 	.word	.L_x_16@srel
        /*00a4*/ 	.word	.L_x_17@srel


	//----- nvinfo : EIATTR_CRS_STACK_SIZE
	.align		4
.L_23:
        /*00a8*/ 	.byte	0x04, 0x1e
        /*00aa*/ 	.short	(.L_25 - .L_24)
.L_24:
        /*00ac*/ 	.word	0x00000000


	//----- nvinfo : EIATTR_CBANK_PARAM_SIZE
	.align		4
.L_25:
        /*00b0*/ 	.byte	0x03, 0x19
        /*00b2*/ 	.short	0x0024


	//----- nvinfo : EIATTR_PARAM_CBANK
	.align		4
        /*00b4*/ 	.byte	0x04, 0x0a
        /*00b6*/ 	.short	(.L_27 - .L_26)
	.align		4
.L_26:
        /*00b8*/ 	.word	index@(.nv.constant0._Z23extract_k_values_kernelI6__halfEvPKT_PS1_Piiii)
        /*00bc*/ 	.short	0x0380
        /*00be*/ 	.short	0x0024


	//----- nvinfo : EIATTR_SW_WAR
	.align		4
.L_27:
        /*00c0*/ 	.byte	0x04, 0x36
        /*00c2*/ 	.short	(.L_29 - .L_28)
.L_28:
        /*00c4*/ 	.word	0x00000008
.L_29:


//--------------------- .nv.callgraph             --------------------------
	.section	.nv.callgraph,"",@"SHT_CUDA_CALLGRAPH"
	.align	4
	.sectionentsize	8
	.align		4
        /*0000*/ 	.word	0x00000000
	.align		4
        /*0004*/ 	.word	0xffffffff
	.align		4
        /*0008*/ 	.word	0x00000000
	.align		4
        /*000c*/ 	.word	0xfffffffe
	.align		4
        /*0010*/ 	.word	0x00000000
	.align		4
        /*0014*/ 	.word	0xfffffffd
	.align		4
        /*0018*/ 	.word	0x00000000
	.align		4
        /*001c*/ 	.word	0xfffffffc


//--------------------- .nv.constant2._Z23extract_k_values_kernelI6__halfEvPKT_PS1_Piiii --------------------------
	.section	.nv.constant2._Z23extract_k_values_kernelI6__halfEvPKT_PS1_Piiii,"a",@progbits
	.sectionflags	@""
	.align	4
.nv.constant2._Z23extract_k_values_kernelI6__halfEvPKT_PS1_Piiii:
        /*0000*/ 	.byte	0x60, 0x0d, 0x00, 0x00, 0x80, 0x0c, 0x00, 0x00, 0x40, 0x0b, 0x00, 0x00


//--------------------- .text._Z23extract_k_values_kernelI6__halfEvPKT_PS1_Piiii --------------------------
	.section	.text._Z23extract_k_values_kernelI6__halfEvPKT_PS1_Piiii,"ax",@progbits
	.align	128
        .global         _Z23extract_k_values_kernelI6__halfEvPKT_PS1_Piiii
        .type           _Z23extract_k_values_kernelI6__halfEvPKT_PS1_Piiii,@function
        .size           _Z23extract_k_values_kernelI6__halfEvPKT_PS1_Piiii,(.L_x_18 - _Z23extract_k_values_kernelI6__halfEvPKT_PS1_Piiii)
        .other          _Z23extract_k_values_kernelI6__halfEvPKT_PS1_Piiii,@"STO_CUDA_ENTRY STV_DEFAULT"
_Z23extract_k_values_kernelI6__halfEvPKT_PS1_Piiii:
.text._Z23extract_k_values_kernelI6__halfEvPKT_PS1_Piiii:
[----:B------:R-:W-:Y:S01]  /*0000*/  LDC R1, c[0x0][0x37c] ;  /* 0x0000df00ff017b82 */ /* 0x000fe20000000800 */
[----:B------:R-:W0:Y:S07]  /*0010*/  S2R R3, SR_TID.X ;  /* 0x0000000000037919 */ /* 0x000e2e0000002100 */
[----:B------:R-:W0:Y:S01]  /*0020*/  S2UR UR4, SR_CTAID.X ;  /* 0x00000000000479c3 */ /* 0x000e220000002500 */
[----:B------:R-:W1:Y:S07]  /*0030*/  LDCU UR5, c[0x0][0x398] ;  /* 0x00007300ff0577ac */ /* 0x000e6e0008000800 */
[----:B------:R-:W0:Y:S02]  /*0040*/  LDC R6, c[0x0][0x360] ;  /* 0x0000d800ff067b82 */ /* 0x000e240000000800 */
[----:B0-----:R-:W-:-:S05]  /*0050*/  IMAD R6, R6, UR4, R3 ;  /* 0x0000000406067c24 */ /* 0x001fca000f8e0203 */
[----:B-1----:R-:W-:-:S13]  /*0060*/  ISETP.GE.AND P0, PT, R6, UR5, PT ;  /* 0x0000000506007c0c */ /* 0x002fda000bf06270 */
[----:B------:R-:W-:Y:S05]  /*0070*/  @P0 EXIT ;  /* 0x000000000000094d */ /* 0x000fea0003800000 */
[----:B------:R-:W0:Y:S02]  /*0080*/  LDC R3, c[0x0][0x3a0] ;  /* 0x0000e800ff037b82 */ /* 0x000e240000000800 */
[----:B0-----:R-:W-:-:S13]  /*0090*/  ISETP.GE.AND P0, PT, R3, 0x1, PT ;  /* 0x000000010300780c */ /* 0x001fda0003f06270 */
[----:B------:R-:W-:Y:S05]  /*00a0*/  @!P0 EXIT ;  /* 0x000000000000894d */ /* 0x000fea0003800000 */
[----:B------:R-:W0:Y:S02]  /*00b0*/  LDC R5, c[0x0][0x39c] ;  /* 0x0000e700ff057b82 */ /* 0x000e240000000800 */
[----:B0-----:R-:W-:-:S13]  /*00c0*/  ISETP.GE.AND P0, PT, R5, 0x1, PT ;  /* 0x000000010500780c */ /* 0x001fda0003f06270 */
[----:B------:R-:W-:Y:S05]  /*00d0*/  @!P0 EXIT ;  /* 0x000000000000894d */ /* 0x000fea0003800000 */
[----:B------:R-:W0:Y:S01]  /*00e0*/  LDCU.64 UR6, c[0x0][0x390] ;  /* 0x00007200ff0677ac */ /* 0x000e220008000a00 */
[C---:B------:R-:W-:Y:S01]  /*00f0*/  LOP3.LUT R20, R5.reuse, 0x7, RZ, 0xc0, !PT ;  /* 0x0000000705147812 */ /* 0x040fe200078ec0ff */
[C---:B------:R-:W-:Y:S01]  /*0100*/  IMAD R0, R6.reuse, R3, RZ ;  /* 0x0000000306007224 */ /* 0x040fe200078e02ff */
[C---:B------:R-:W-:Y:S01]  /*0110*/  LOP3.LUT R10, R5.reuse, 0x3, RZ, 0xc0, !PT ;  /* 0x00000003050a7812 */ /* 0x040fe200078ec0ff */
[----:B------:R-:W-:Y:S01]  /*0120*/  IMAD R6, R6, R5, RZ ;  /* 0x0000000506067224 */ /* 0x000fe200078e02ff */
[----:B------:R-:W-:Y:S01]  /*0130*/  LOP3.LUT R8, R5, 0x7ffffff8, RZ, 0xc0, !PT ;  /* 0x7ffffff805087812 */ /* 0x000fe200078ec0ff */
[----:B------:R-:W-:Y:S01]  /*0140*/  VIADD R3, R20, 0xffffffff ;  /* 0xffffffff14037836 */ /* 0x000fe20000000000 */
[----:B------:R-:W-:Y:S01]  /*0150*/  SHF.R.S32.HI R7, RZ, 0x1f, R0 ;  /* 0x0000001fff077819 */ /* 0x000fe20000011400 */
[----:B------:R-:W-:Y:S01]  /*0160*/  IMAD.MOV.U32 R9, RZ, RZ, RZ ;  /* 0x000000ffff097224 */ /* 0x000fe200078e00ff */
[----:B------:R-:W-:Y:S01]  /*0170*/  VIMNMX.U32 R10, PT, PT, R10, 0x2, PT ;  /* 0x000000020a0a7848 */ /* 0x000fe20003fe0000 */
[----:B------:R-:W1:Y:S01]  /*0180*/  LDCU.64 UR4, c[0x0][0x358] ;  /* 0x00006b00ff0477ac */ /* 0x000e620008000a00 */
[----:B------:R-:W-:-:S02]  /*0190*/  ISETP.GE.U32.AND P1, PT, R3, 0x3, PT ;  /* 0x000000030300780c */ /* 0x000fc40003f26070 */
[----:B------:R-:W-:Y:S02]  /*01a0*/  SHF.R.S32.HI R21, RZ, 0x1f, R6 ;  /* 0x0000001fff157819 */ /* 0x000fe40000011406 */
[----:B0-----:R-:W-:-:S04]  /*01b0*/  LEA R2, P0, R0, UR6, 0x2 ;  /* 0x0000000600027c11 */ /* 0x001fc8000f8010ff */
[----:B------:R-:W-:-:S09]  /*01c0*/  LEA.HI.X R3, R0, UR7, R7, 0x2, P0 ;  /* 0x0000000700037c11 */ /* 0x000fd200080f1407 */
.L_x_12:
[----:B------:R-:W-:-:S13]  /*01d0*/  ISETP.NE.AND P0, PT, R9, RZ, PT ;  /* 0x000000ff0900720c */ /* 0x000fda0003f05270 */
[----:B0-----:R-:W-:Y:S05]  /*01e0*/  @!P0 BRA `(.L_x_0) ;  /* 0x00000000009c8947 */ /* 0x001fea0003800000 */
[----:B------:R-:W-:Y:S02]  /*01f0*/  IMAD.MOV.U32 R11, RZ, RZ, 0xfc00 ;  /* 0x0000fc00ff0b7424 */ /* 0x000fe400078e00ff */
[----:B------:R-:W-:Y:S02]  /*0200*/  IMAD.MOV R13, RZ, RZ, -R9 ;  /* 0x000000ffff0d7224 */ /* 0x000fe400078e0a09 */
[----:B------:R-:W-:Y:S02]  /*0210*/  IMAD.MOV.U32 R12, RZ, RZ, -0x1 ;  /* 0xffffffffff0c7424 */ /* 0x000fe400078e00ff */
[----:B------:R-:W-:-:S07]  /*0220*/  IMAD.MOV.U32 R15, RZ, RZ, RZ ;  /* 0x000000ffff0f7224 */ /* 0x000fce00078e00ff */
.L_x_6:
[----:B------:R-:W-:Y:S04]  /*0230*/  BSSY.RECONVERGENT B0, `(.L_x_1) ;  /* 0x000001c000007945 */ /* 0x000fe80003800200 */
[----:B------:R-:W-:Y:S01]  /*0240*/  BSSY.RELIABLE B1, `(.L_x_2) ;  /* 0x000000e000017945 */ /* 0x000fe20003800100 */
[----:B------:R-:W-:Y:S02]  /*0250*/  IMAD.MOV.U32 R16, RZ, RZ, R2 ;  /* 0x000000ffff107224 */ /* 0x000fe400078e0002 */
[----:B------:R-:W-:Y:S02]  /*0260*/  IMAD.MOV.U32 R5, RZ, RZ, R3 ;  /* 0x000000ffff057224 */ /* 0x000fe400078e0003 */
[----:B------:R-:W-:-:S07]  /*0270*/  IMAD.MOV.U32 R14, RZ, RZ, R13 ;  /* 0x000000ffff0e7224 */ /* 0x000fce00078e000d */
.L_x_4:
[----:B------:R-:W-:-:S06]  /*0280*/  IMAD.MOV.U32 R4, RZ, RZ, R16 ;  /* 0x000000ffff047224 */ /* 0x000fcc00078e0010 */
[----:B-1----:R-:W2:Y:S02]  /*0290*/  LDG.E R4, desc[UR4][R4.64] ;  /* 0x0000000404047981 */ /* 0x002ea4000c1e1900 */
[----:B--2---:R-:W-:-:S13]  /*02a0*/  ISETP.NE.AND P0, PT, R4, R15, PT ;  /* 0x0000000f0400720c */ /* 0x004fda0003f05270 */
[----:B------:R-:W-:Y:S05]  /*02b0*/  @!P0 BREAK.RELIABLE B1 ;  /* 0x0000000000018942 */ /* 0x000fea0003800100 */
[----:B------:R-:W-:Y:S05]  /*02c0*/  @!P0 BRA `(.L_x_3) ;  /* 0x0000000000488947 */ /* 0x000fea0003800000 */
[----:B------:R-:W-:Y:S01]  /*02d0*/  VIADD R14, R14, 0x1 ;  /* 0x000000010e0e7836 */ /* 0x000fe20000000000 */
[----:B------:R-:W-:-:S04]  /*02e0*/  IADD3 R16, P2, PT, R16, 0x4, RZ ;  /* 0x0000000410107810 */ /* 0x000fc80007f5e0ff */
[----:B------:R-:W-:Y:S01]  /*02f0*/  ISETP.NE.AND P0, PT, R14, RZ, PT ;  /* 0x000000ff0e00720c */ /* 0x000fe20003f05270 */
[----:B------:R-:W-:-:S12]  /*0300*/  IMAD.X R5, RZ, RZ, R5, P2 ;  /* 0x000000ffff057224 */ /* 0x000fd800010e0605 */
[----:B------:R-:W-:Y:S05]  /*0310*/  @P0 BRA `(.L_x_4) ;  /* 0xfffffffc00d80947 */ /* 0x000fea000383ffff */
[----:B------:R-:W-:Y:S05]  /*0320*/  BSYNC.RELIABLE B1 ;  /* 0x0000000000017941 */ /* 0x000fea0003800100 */
.L_x_2:
[----:B------:R-:W0:Y:S01]  /*0330*/  LDCU.64 UR6, c[0x0][0x380] ;  /* 0x00007000ff0677ac */ /* 0x000e220008000a00 */
[----:B------:R-:W-:-:S05]  /*0340*/  IADD3 R5, P0, PT, R6, R15, RZ ;  /* 0x0000000f06057210 */ /* 0x000fca0007f1e0ff */
[----:B------:R-:W-:Y:S01]  /*0350*/  IMAD.X R14, RZ, RZ, R21, P0 ;  /* 0x000000ffff0e7224 */ /* 0x000fe200000e0615 */
[----:B0-----:R-:W-:-:S04]  /*0360*/  LEA R4, P0, R5, UR6, 0x1 ;  /* 0x0000000605047c11 */ /* 0x001fc8000f8008ff */
[----:B------:R-:W-:-:S05]  /*0370*/  LEA.HI.X R5, R5, UR7, R14, 0x1, P0 ;  /* 0x0000000705057c11 */ /* 0x000fca00080f0c0e */
[----:B------:R-:W2:Y:S01]  /*0380*/  LDG.E.U16 R4, desc[UR4][R4.64] ;  /* 0x0000000404047981 */ /* 0x000ea2000c1e1500 */
[----:B------:R-:W-:Y:S01]  /*0390*/  HADD2.F32 R17, -RZ, R11.H0_H0 ;  /* 0x2000000bff117230 */ /* 0x000fe20000004100 */
[----:B------:R-:W-:Y:S01]  /*03a0*/  ISETP.NE.AND P0, PT, R12, -0x1, PT ;  /* 0xffffffff0c00780c */ /* 0x000fe20003f05270 */
[----:B--2---:R-:W-:-:S05]  /*03b0*/  HADD2.F32 R14, -RZ, R4.H0_H0 ;  /* 0x20000004ff0e7230 */ /* 0x004fca0000004100 */
[----:B------:R-:W-:-:S04]  /*03c0*/  FSETP.GT.OR P0, PT, R14, R17, !P0 ;  /* 0x000000110e00720b */ /* 0x000fc80004704400 */
[----:B------:R-:W-:Y:S02]  /*03d0*/  SEL R11, R4, R11, P0 ;  /* 0x0000000b040b7207 */ /* 0x000fe40000000000 */
[----:B------:R-:W-:-:S07]  /*03e0*/  SEL R12, R15, R12, P0 ;  /* 0x0000000c0f0c7207 */ /* 0x000fce0000000000 */
.L_x_3:
[----:B------:R-:W-:Y:S05]  /*03f0*/  BSYNC.RECONVERGENT B0 ;  /* 0x0000000000007941 */ /* 0x000fea0003800200 */
.L_x_1:
[----:B------:R-:W-:Y:S05]  /*0400*/  WARPSYNC.ALL ;  /* 0x0000000000007948 */ /* 0x000fea0003800000 */
[----:B------:R-:W0:Y:S01]  /*0410*/  LDCU UR6, c[0x0][0x39c] ;  /* 0x00007380ff0677ac */ /* 0x000e220008000800 */
[----:B------:R-:W-:-:S05]  /*0420*/  VIADD R15, R15, 0x1 ;  /* 0x000000010f0f7836 */ /* 0x000fca0000000000 */
[----:B0-----:R-:W-:-:S13]  /*0430*/  ISETP.NE.AND P0, PT, R15, UR6, PT ;  /* 0x000000060f007c0c */ /* 0x001fda000bf05270 */
[----:B------:R-:W-:Y:S05]  /*0440*/  @!P0 BRA `(.L_x_5) ;  /* 0x0000000800448947 */ /* 0x000fea0003800000 */
[----:B------:R-:W-:Y:S05]  /*0450*/  BRA `(.L_x_6) ;  /* 0xfffffffc00747947 */ /* 0x000fea000383ffff */
.L_x_0:
[----:B------:R-:W0:Y:S01]  /*0460*/  LDCU UR6, c[0x0][0x39c] ;  /* 0x00007380ff0677ac */ /* 0x000e220008000800 */
[----:B------:R-:W-:Y:S02]  /*0470*/  IMAD.MOV.U32 R11, RZ, RZ, 0xfc00 ;  /* 0x0000fc00ff0b7424 */ /* 0x000fe400078e00ff */
[----:B------:R-:W-:Y:S02]  /*0480*/  IMAD.MOV.U32 R12, RZ, RZ, -0x1 ;  /* 0xffffffffff0c7424 */ /* 0x000fe400078e00ff */
[----:B------:R-:W-:Y:S01]  /*0490*/  IMAD.MOV.U32 R13, RZ, RZ, RZ ;  /* 0x000000ffff0d7224 */ /* 0x000fe200078e00ff */
[----:B0-----:R-:W-:-:S09]  /*04a0*/  UISETP.GE.U32.AND UP0, UPT, UR6, 0x8, UPT ;  /* 0x000000080600788c */ /* 0x001fd2000bf06070 */
[----:B------:R-:W-:Y:S05]  /*04b0*/  BRA.U !UP0, `(.L_x_7) ;  /* 0x0000000508007547 */ /* 0x000fea000b800000 */
[----:B------:R-:W-:Y:S01]  /*04c0*/  IMAD.MOV.U32 R11, RZ, RZ, 0xfc00 ;  /* 0x0000fc00ff0b7424 */ /* 0x000fe200078e00ff */
[----:B------:R-:W0:Y:S01]  /*04d0*/  LDCU.64 UR8, c[0x0][0x380] ;  /* 0x00007000ff0877ac */ /* 0x000e220008000a00 */
[----:B------:R-:W-:Y:S02]  /*04e0*/  IMAD.MOV.U32 R12, RZ, RZ, -0x1 ;  /* 0xffffffffff0c7424 */ /* 0x000fe400078e00ff */
[----:B------:R-:W-:-:S07]  /*04f0*/  IMAD.MOV.U32 R13, RZ, RZ, RZ ;  /* 0x000000ffff0d7224 */ /* 0x000fce00078e00ff */
.L_x_8:
[----:B------:R-:W-:-:S05]  /*0500*/  IADD3 R5, P0, PT, R6, R13, RZ ;  /* 0x0000000d06057210 */ /* 0x000fca0007f1e0ff */
[----:B------:R-:W-:Y:S01]  /*0510*/  IMAD.X R14, RZ, RZ, R21, P0 ;  /* 0x000000ffff0e7224 */ /* 0x000fe200000e0615 */
[----:B0-----:R-:W-:-:S04]  /*0520*/  LEA R4, P0, R5, UR8, 0x1 ;  /* 0x0000000805047c11 */ /* 0x001fc8000f8008ff */
[----:B------:R-:W-:-:S05]  /*0530*/  LEA.HI.X R5, R5, UR9, R14, 0x1, P0 ;  /* 0x0000000905057c11 */ /* 0x000fca00080f0c0e */
[----:B-1----:R-:W2:Y:S04]  /*0540*/  LDG.E.U16 R22, desc[UR4][R4.64] ;  /* 0x0000000404167981 */ /* 0x002ea8000c1e1500 */
[----:B------:R-:W3:Y:S04]  /*0550*/  LDG.E.U16 R26, desc[UR4][R4.64+0x2] ;  /* 0x00000204041a7981 */ /* 0x000ee8000c1e1500 */
[----:B------:R-:W4:Y:S04]  /*0560*/  LDG.E.U16 R18, desc[UR4][R4.64+0x4] ;  /* 0x0000040404127981 */ /* 0x000f28000c1e1500 */
[----:B------:R-:W5:Y:S04]  /*0570*/  LDG.E.U16 R17, desc[UR4][R4.64+0x6] ;  /* 0x0000060404117981 */ /* 0x000f68000c1e1500 */
[----:B------:R-:W5:Y:S04]  /*0580*/  LDG.E.U16 R16, desc[UR4][R4.64+0x8] ;  /* 0x0000080404107981 */ /* 0x000f68000c1e1500 */
[----:B------:R-:W5:Y:S04]  /*0590*/  LDG.E.U16 R15, desc[UR4][R4.64+0xa] ;  /* 0x00000a04040f7981 */ /* 0x000f68000c1e1500 */
[----:B------:R-:W5:Y:S04]  /*05a0*/  LDG.E.U16 R14, desc[UR4][R4.64+0xc] ;  /* 0x00000c04040e7981 */ /* 0x000f68000c1e1500 */
[----:B------:R4:W5:Y:S01]  /*05b0*/  LDG.E.U16 R19, desc[UR4][R4.64+0xe] ;  /* 0x00000e0404137981 */ /* 0x000962000c1e1500 */
[----:B------:R-:W-:Y:S01]  /*05c0*/  HADD2.F32 R24, -RZ, R11.H0_H0 ;  /* 0x2000000bff187230 */ /* 0x000fe20000004100 */
[----:B------:R-:W-:Y:S01]  /*05d0*/  ISETP.NE.AND P0, PT, R12, -0x1, PT ;  /* 0xffffffff0c00780c */ /* 0x000fe20003f05270 */
[----:B--2---:R-:W-:-:S05]  /*05e0*/  HADD2.F32 R23, -RZ, R22.H0_H0 ;  /* 0x20000016ff177230 */ /* 0x004fca0000004100 */
[----:B------:R-:W-:Y:S01]  /*05f0*/  FSETP.GT.OR P0, PT, R23, R24, !P0 ;  /* 0x000000181700720b */ /* 0x000fe20004704400 */
[----:B----4-:R-:W-:-:S03]  /*0600*/  HADD2.F32 R4, -RZ, R18.H0_H0 ;  /* 0x20000012ff047230 */ /* 0x010fc60000004100 */
[----:B------:R-:W-:Y:S01]  /*0610*/  SEL R11, R22, R11, P0 ;  /* 0x0000000b160b7207 */ /* 0x000fe20000000000 */
[----:B---3--:R-:W-:Y:S01]  /*0620*/  HADD2.F32 R22, -RZ, R26.H0_H0 ;  /* 0x2000001aff167230 */ /* 0x008fe20000004100 */
[----:B------:R-:W-:-:S03]  /*0630*/  SEL R12, R13, R12, P0 ;  /* 0x0000000c0d0c7207 */ /* 0x000fc60000000000 */
[----:B------:R-:W-:-:S05]  /*0640*/  HADD2.F32 R23, -RZ, R11.H0_H0 ;  /* 0x2000000bff177230 */ /* 0x000fca0000004100 */
[----:B------:R-:W-:-:S04]  /*0650*/  FSETP.GT.AND P2, PT, R22, R23, PT ;  /* 0x000000171600720b */ /* 0x000fc80003f44000 */
[----:B------:R-:W-:-:S05]  /*0660*/  SEL R11, R26, R11, P2 ;  /* 0x0000000b1a0b7207 */ /* 0x000fca0001000000 */
[----:B------:R-:W-:-:S04]  /*0670*/  HADD2.F32 R5, -RZ, R11.H0_H0 ;  /* 0x2000000bff057230 */ /* 0x000fc80000004100 */
[----:B------:R-:W-:-:S05]  /*0680*/  @P2 VIADD R12, R13, 0x1 ;  /* 0x000000010d0c2836 */ /* 0x000fca0000000000 */
[----:B------:R-:W-:-:S04]  /*0690*/  ISETP.NE.AND P0, PT, R12, -0x1, PT ;  /* 0xffffffff0c00780c */ /* 0x000fc80003f05270 */
[----:B------:R-:W-:Y:S01]  /*06a0*/  FSETP.GT.OR P0, PT, R4, R5, !P0 ;  /* 0x000000050400720b */ /* 0x000fe20004704400 */
[----:B-----5:R-:W-:-:S03]  /*06b0*/  HADD2.F32 R4, -RZ, R17.H0_H0 ;  /* 0x20000011ff047230 */ /* 0x020fc60000004100 */
[----:B------:R-:W-:-:S05]  /*06c0*/  SEL R18, R18, R11, P0 ;  /* 0x0000000b12127207 */ /* 0x000fca0000000000 */
[----:B------:R-:W-:-:S04]  /*06d0*/  HADD2.F32 R5, -RZ, R18.H0_H0 ;  /* 0x20000012ff057230 */ /* 0x000fc80000004100 */
[----:B------:R-:W-:Y:S01]  /*06e0*/  @P0 VIADD R12, R13, 0x2 ;  /* 0x000000020d0c0836 */ /* 0x000fe20000000000 */
[----:B------:R-:W-:Y:S01]  /*06f0*/  FSETP.GT.AND P2, PT, R4, R5, PT ;  /* 0x000000050400720b */ /* 0x000fe20003f44000 */
[----:B------:R-:W-:-:S03]  /*0700*/  HADD2.F32 R4, -RZ, R16.H0_H0 ;  /* 0x20000010ff047230 */ /* 0x000fc60000004100 */
[----:B------:R-:W-:-:S05]  /*0710*/  SEL R17, R17, R18, P2 ;  /* 0x0000001211117207 */ /* 0x000fca0001000000 */
[----:B------:R-:W-:-:S04]  /*0720*/  HADD2.F32 R5, -RZ, R17.H0_H0 ;  /* 0x20000011ff057230 */ /* 0x000fc80000004100 */
[----:B------:R-:W-:-:S05]  /*0730*/  @P2 VIADD R12, R13, 0x3 ;  /* 0x000000030d0c2836 */ /* 0x000fca0000000000 */
[----:B------:R-:W-:-:S04]  /*0740*/  ISETP.NE.AND P0, PT, R12, -0x1, PT ;  /* 0xffffffff0c00780c */ /* 0x000fc80003f05270 */
[----:B------:R-:W-:Y:S01]  /*0750*/  FSETP.GT.OR P0, PT, R4, R5, !P0 ;  /* 0x000000050400720b */ /* 0x000fe20004704400 */
[----:B------:R-:W-:-:S03]  /*0760*/  HADD2.F32 R4, -RZ, R15.H0_H0 ;  /* 0x2000000fff047230 */ /* 0x000fc60000004100 */
        /* <DEDUP_REMOVED lines=14> */
[----:B------:R-:W-:-:S04]  /*0850*/  FSETP.GT.AND P2, PT, R4, R5, PT ;  /* 0x000000050400720b */ /* 0x000fc80003f44000 */
[----:B------:R-:W-:-:S09]  /*0860*/  SEL R11, R19, R14, P2 ;  /* 0x0000000e130b7207 */ /* 0x000fd20001000000 */
[C---:B------:R-:W-:Y:S02]  /*0870*/  @P2 VIADD R12, R13.reuse, 0x7 ;  /* 0x000000070d0c2836 */ /* 0x040fe40000000000 */
[----:B------:R-:W-:-:S05]  /*0880*/  VIADD R13, R13, 0x8 ;  /* 0x000000080d0d7836 */ /* 0x000fca0000000000 */
[----:B------:R-:W-:-:S13]  /*0890*/  ISETP.NE.AND P0, PT, R13, R8, PT ;  /* 0x000000080d00720c */ /* 0x000fda0003f05270 */
[----:B------:R-:W-:Y:S05]  /*08a0*/  @P0 BRA `(.L_x_8) ;  /* 0xfffffffc00140947 */ /* 0x000fea000383ffff */
[----:B------:R-:W-:-:S07]  /*08b0*/  IMAD.MOV.U32 R13, RZ, RZ, R8 ;  /* 0x000000ffff0d7224 */ /* 0x000fce00078e0008 */
.L_x_7:
[----:B------:R-:W-:-:S13]  /*08c0*/  ISETP.NE.AND P0, PT, R20, RZ, PT ;  /* 0x000000ff1400720c */ /* 0x000fda0003f05270 */
[----:B------:R-:W-:Y:S05]  /*08d0*/  @!P0 BRA `(.L_x_5) ;  /* 0x0000000400208947 */ /* 0x000fea0003800000 */
[----:B------:R-:W-:-:S04]  /*08e0*/  IMAD.SHL.U32 R14, R10, 0x4, RZ ;  /* 0x000000040a0e7824 */ /* 0x000fc800078e00ff */
[----:B------:R-:W0:Y:S02]  /*08f0*/  LDC R4, c[0x2][R14] ;  /* 0x008000000e047b82 */ /* 0x000e240000000800 */
[----:B0-----:R-:W-:Y:S01]  /*0900*/  SHF.R.S32.HI R5, RZ, 0x1f, R4 ;  /* 0x0000001fff057819 */ /* 0x001fe20000011404 */
[----:B------:R-:W-:Y:S06]  /*0910*/  @!P1 BRA `(.L_x_9) ;  /* 0x0000000000849947 */ /* 0x000fec0003800000 */
[----:B------:R-:W0:Y:S01]  /*0920*/  LDCU.64 UR8, c[0x0][0x380] ;  /* 0x00007000ff0877ac */ /* 0x000e220008000a00 */
[----:B------:R-:W-:-:S05]  /*0930*/  IADD3 R15, P0, PT, R6, R13, RZ ;  /* 0x0000000d060f7210 */ /* 0x000fca0007f1e0ff */
[----:B------:R-:W-:Y:S01]  /*0940*/  IMAD.X R16, RZ, RZ, R21, P0 ;  /* 0x000000ffff107224 */ /* 0x000fe200000e0615 */
[----:B0-----:R-:W-:-:S04]  /*0950*/  LEA R14, P0, R15, UR8, 0x1 ;  /* 0x000000080f0e7c11 */ /* 0x001fc8000f8008ff */
[----:B------:R-:W-:-:S05]  /*0960*/  LEA.HI.X R15, R15, UR9, R16, 0x1, P0 ;  /* 0x000000090f0f7c11 */ /* 0x000fca00080f0c10 */
[----:B-1----:R-:W2:Y:S04]  /*0970*/  LDG.E.U16 R18, desc[UR4][R14.64] ;  /* 0x000000040e127981 */ /* 0x002ea8000c1e1500 */
[----:B------:R-:W3:Y:S04]  /*0980*/  LDG.E.U16 R22, desc[UR4][R14.64+0x2] ;  /* 0x000002040e167981 */ /* 0x000ee8000c1e1500 */
[----:B------:R-:W4:Y:S04]  /*0990*/  LDG.E.U16 R17, desc[UR4][R14.64+0x4] ;  /* 0x000004040e117981 */ /* 0x000f28000c1e1500 */
[----:B------:R0:W5:Y:S01]  /*09a0*/  LDG.E.U16 R16, desc[UR4][R14.64+0x6] ;  /* 0x000006040e107981 */ /* 0x000162000c1e1500 */
[----:B------:R-:W-:Y:S01]  /*09b0*/  HADD2.F32 R24, -RZ, R11.H0_H0 ;  /* 0x2000000bff187230 */ /* 0x000fe20000004100 */
[----:B------:R-:W-:Y:S01]  /*09c0*/  ISETP.NE.AND P0, PT, R12, -0x1, PT ;  /* 0xffffffff0c00780c */ /* 0x000fe20003f05270 */
[----:B--2---:R-:W-:-:S05]  /*09d0*/  HADD2.F32 R19, -RZ, R18.H0_H0 ;  /* 0x20000012ff137230 */ /* 0x004fca0000004100 */
[----:B------:R-:W-:-:S04]  /*09e0*/  FSETP.GT.OR P0, PT, R19, R24, !P0 ;  /* 0x000000181300720b */ /* 0x000fc80004704400 */
[----:B------:R-:W-:Y:S01]  /*09f0*/  SEL R11, R18, R11, P0 ;  /* 0x0000000b120b7207 */ /* 0x000fe20000000000 */
[----:B---3--:R-:W-:Y:S01]  /*0a00*/  HADD2.F32 R18, -RZ, R22.H0_H0 ;  /* 0x20000016ff127230 */ /* 0x008fe20000004100 */
[----:B------:R-:W-:-:S03]  /*0a10*/  SEL R12, R13, R12, P0 ;  /* 0x0000000c0d0c7207 */ /* 0x000fc60000000000 */
[----:B------:R-:W-:-:S05]  /*0a20*/  HADD2.F32 R19, -RZ, R11.H0_H0 ;  /* 0x2000000bff137230 */ /* 0x000fca0000004100 */
[----:B------:R-:W-:-:S04]  /*0a30*/  FSETP.GT.AND P2, PT, R18, R19, PT ;  /* 0x000000131200720b */ /* 0x000fc80003f44000 */
[----:B------:R-:W-:Y:S01]  /*0a40*/  SEL R22, R22, R11, P2 ;  /* 0x0000000b16167207 */ /* 0x000fe20001000000 */
[----:B----4-:R-:W-:-:S04]  /*0a50*/  HADD2.F32 R11, -RZ, R17.H0_H0 ;  /* 0x20000011ff0b7230 */ /* 0x010fc80000004100 */
[----:B0-----:R-:W-:-:S04]  /*0a60*/  HADD2.F32 R14, -RZ, R22.H0_H0 ;  /* 0x20000016ff0e7230 */ /* 0x001fc80000004100 */
[----:B------:R-:W-:-:S05]  /*0a70*/  @P2 VIADD R12, R13, 0x1 ;  /* 0x000000010d0c2836 */ /* 0x000fca0000000000 */
[----:B------:R-:W-:-:S04]  /*0a80*/  ISETP.NE.AND P0, PT, R12, -0x1, PT ;  /* 0xffffffff0c00780c */ /* 0x000fc80003f05270 */
[----:B------:R-:W-:Y:S01]  /*0a90*/  FSETP.GT.OR P0, PT, R11, R14, !P0 ;  /* 0x0000000e0b00720b */ /* 0x000fe20004704400 */
[----:B-----5:R-:W-:-:S03]  /*0aa0*/  HADD2.F32 R11, -RZ, R16.H0_H0 ;  /* 0x20000010ff0b7230 */ /* 0x020fc60000004100 */
[----:B------:R-:W-:-:S05]  /*0ab0*/  SEL R17, R17, R22, P0 ;  /* 0x0000001611117207 */ /* 0x000fca0000000000 */
[----:B------:R-:W-:-:S04]  /*0ac0*/  HADD2.F32 R14, -RZ, R17.H0_H0 ;  /* 0x20000011ff0e7230 */ /* 0x000fc80000004100 */
[----:B------:R-:W-:-:S05]  /*0ad0*/  @P0 VIADD R12, R13, 0x2 ;  /* 0x000000020d0c0836 */ /* 0x000fca0000000000 */
[----:B------:R-:W-:-:S04]  /*0ae0*/  ISETP.NE.AND P0, PT, R12, -0x1, PT ;  /* 0xffffffff0c00780c */ /* 0x000fc80003f05270 */
[----:B------:R-:W-:-:S04]  /*0af0*/  FSETP.GT.OR P0, PT, R11, R14, !P0 ;  /* 0x0000000e0b00720b */ /* 0x000fc80004704400 */
[----:B------:R-:W-:-:S09]  /*0b00*/  SEL R11, R16, R17, P0 ;  /* 0x00000011100b7207 */ /* 0x000fd20000000000 */
[C---:B------:R-:W-:Y:S02]  /*0b10*/  @P0 VIADD R12, R13.reuse, 0x3 ;  /* 0x000000030d0c0836 */ /* 0x040fe40000000000 */
[----:B------:R-:W-:-:S07]  /*0b20*/  VIADD R13, R13, 0x4 ;  /* 0x000000040d0d7836 */ /* 0x000fce0000000000 */
.L_x_9:
[----:B-1----:R-:W-:Y:S05]  /*0b30*/  BRX R4 -0xb40                                  (*"BRANCH_TARGETS .L_x_5,.L_x_16,.L_x_17"*) ;  /* 0xfffffff404307949 */ /* 0x002fea000383ffff */
.L_x_17:
[----:B------:R-:W0:Y:S01]  /*0b40*/  LDCU.64 UR8, c[0x0][0x380] ;  /* 0x00007000ff0877ac */ /* 0x000e220008000a00 */
[----:B------:R-:W-:-:S05]  /*0b50*/  IADD3 R5, P0, PT, R6, R13, RZ ;  /* 0x0000000d06057210 */ /* 0x000fca0007f1e0ff */
[----:B------:R-:W-:Y:S01]  /*0b60*/  IMAD.X R14, RZ, RZ, R21, P0 ;  /* 0x000000ffff0e7224 */ /* 0x000fe200000e0615 */
[----:B0-----:R-:W-:-:S04]  /*0b70*/  LEA R4, P0, R5, UR8, 0x1 ;  /* 0x0000000805047c11 */ /* 0x001fc8000f8008ff */
[----:B------:R-:W-:-:S05]  /*0b80*/  LEA.HI.X R5, R5, UR9, R14, 0x1, P0 ;  /* 0x0000000905057c11 */ /* 0x000fca00080f0c0e */
[----:B------:R-:W2:Y:S04]  /*0b90*/  LDG.E.U16 R14, desc[UR4][R4.64] ;  /* 0x00000004040e7981 */ /* 0x000ea8000c1e1500 */
[----:B------:R-:W3:Y:S01]  /*0ba0*/  LDG.E.U16 R18, desc[UR4][R4.64+0x2] ;  /* 0x0000020404127981 */ /* 0x000ee2000c1e1500 */
[----:B------:R-:W-:Y:S01]  /*0bb0*/  HADD2.F32 R16, -RZ, R11.H0_H0 ;  /* 0x2000000bff107230 */ /* 0x000fe20000004100 */
[----:B------:R-:W-:Y:S01]  /*0bc0*/  ISETP.NE.AND P0, PT, R12, -0x1, PT ;  /* 0xffffffff0c00780c */ /* 0x000fe20003f05270 */
[----:B--2---:R-:W-:-:S05]  /*0bd0*/  HADD2.F32 R15, -RZ, R14.H0_H0 ;  /* 0x2000000eff0f7230 */ /* 0x004fca0000004100 */
[----:B------:R-:W-:-:S04]  /*0be0*/  FSETP.GT.OR P0, PT, R15, R16, !P0 ;  /* 0x000000100f00720b */ /* 0x000fc80004704400 */
[----:B------:R-:W-:Y:S01]  /*0bf0*/  SEL R11, R14, R11, P0 ;  /* 0x0000000b0e0b7207 */ /* 0x000fe20000000000 */
[----:B---3--:R-:W-:Y:S01]  /*0c00*/  HADD2.F32 R14, -RZ, R18.H0_H0 ;  /* 0x20000012ff0e7230 */ /* 0x008fe20000004100 */
[----:B------:R-:W-:-:S03]  /*0c10*/  SEL R12, R13, R12, P0 ;  /* 0x0000000c0d0c7207 */ /* 0x000fc60000000000 */
[----:B------:R-:W-:Y:S01]  /*0c20*/  HADD2.F32 R15, -RZ, R11.H0_H0 ;  /* 0x2000000bff0f7230 */ /* 0x000fe20000004100 */
[----:B------:R-:W-:-:S04]  /*0c30*/  ISETP.NE.AND P0, PT, R12, -0x1, PT ;  /* 0xffffffff0c00780c */ /* 0x000fc80003f05270 */
[----:B------:R-:W-:-:S04]  /*0c40*/  FSETP.GT.OR P0, PT, R14, R15, !P0 ;  /* 0x0000000f0e00720b */ /* 0x000fc80004704400 */
[----:B------:R-:W-:-:S09]  /*0c50*/  SEL R11, R18, R11, P0 ;  /* 0x0000000b120b7207 */ /* 0x000fd20000000000 */
[C---:B------:R-:W-:Y:S02]  /*0c60*/  @P0 VIADD R12, R13.reuse, 0x1 ;  /* 0x000000010d0c0836 */ /* 0x040fe40000000000 */
[----:B------:R-:W-:-:S07]  /*0c70*/  VIADD R13, R13, 0x2 ;  /* 0x000000020d0d7836 */ /* 0x000fce0000000000 */
.L_x_16:
[----:B------:R-:W-:-:S09]  /*0c80*/  ULOP3.LUT UP0, URZ, UR6, 0x1, URZ, 0xc0, !UPT ;  /* 0x0000000106ff7892 */ /* 0x000fd2000f80c0ff */
[----:B------:R-:W-:Y:S05]  /*0c90*/  BRA.U !UP0, `(.L_x_5) ;  /* 0x0000000108307547 */ /* 0x000fea000b800000 */
        /* <DEDUP_REMOVED lines=12> */
.L_x_5:
[----:B------:R-:W-:Y:S01]  /*0d60*/  ISETP.NE.AND P0, PT, R12, -0x1, PT ;  /* 0xffffffff0c00780c */ /* 0x000fe20003f05270 */
[----:B------:R-:W-:-:S12]  /*0d70*/  BSSY.RECONVERGENT B0, `(.L_x_10) ;  /* 0x000000a000007945 */ /* 0x000fd80003800200 */
[----:B------:R-:W-:Y:S05]  /*0d80*/  @!P0 BRA `(.L_x_11) ;  /* 0x0000000000208947 */ /* 0x000fea0003800000 */
[----:B------:R-:W0:Y:S01]  /*0d90*/  LDCU.64 UR6, c[0x0][0x388] ;  /* 0x00007100ff0677ac */ /* 0x000e220008000a00 */
[----:B------:R-:W-:-:S05]  /*0da0*/  IADD3 R5, P0, PT, R0, R9, RZ ;  /* 0x0000000900057210 */ /* 0x000fca0007f1e0ff */
[----:B------:R-:W-:Y:S01]  /*0db0*/  IMAD.X R14, RZ, RZ, R7, P0 ;  /* 0x000000ffff0e7224 */ /* 0x000fe200000e0607 */
[----:B0-----:R-:W-:-:S04]  /*0dc0*/  LEA R4, P0, R5, UR6, 0x1 ;  /* 0x0000000605047c11 */ /* 0x001fc8000f8008ff */
[----:B------:R-:W-:Y:S01]  /*0dd0*/  LEA.HI.X R5, R5, UR7, R14, 0x1, P0 ;  /* 0x0000000705057c11 */ /* 0x000fe200080f0c0e */
[----:B------:R-:W-:-:S04]  /*0de0*/  IMAD.WIDE.U32 R14, R9, 0x4, R2 ;  /* 0x00000004090e7825 */ /* 0x000fc800078e0002 */
[----:B-1----:R0:W-:Y:S04]  /*0df0*/  STG.E.U16 desc[UR4][R4.64], R11 ;  /* 0x0000000b04007986 */ /* 0x0021e8000c101504 */
[----:B------:R0:W-:Y:S02]  /*0e00*/  STG.E desc[UR4][R14.64], R12 ;  /* 0x0000000c0e007986 */ /* 0x0001e4000c101904 */
.L_x_11:
[----:B-1----:R-:W-:Y:S05]  /*0e10*/  BSYNC.RECONVERGENT B0 ;  /* 0x0000000000007941 */ /* 0x002fea0003800200 */
.L_x_10:
[----:B------:R-:W1:Y:S01]  /*0e20*/  LDCU UR6, c[0x0][0x3a0] ;  /* 0x00007400ff0677ac */ /* 0x000e620008000800 */
[----:B------:R-:W-:-:S05]  /*0e30*/  VIADD R9, R9, 0x1 ;  /* 0x0000000109097836 */ /* 0x000fca0000000000 */
[----:B-1----:R-:W-:-:S13]  /*0e40*/  ISETP.NE.AND P0, PT, R9, UR6, PT ;  /* 0x0000000609007c0c */ /* 0x002fda000bf05270 */
[----:B------:R-:W-:Y:S05]  /*0e50*/  @!P0 EXIT ;  /* 0x000000000000894d */ /* 0x000fea0003800000 */
[----:B------:R-:W-:Y:S05]  /*0e60*/  BRA `(.L_x_12) ;  /* 0xfffffff000d87947 */ /* 0x000fea000383ffff */
.L_x_13:
[----:B------:R-:W-:-:S00]  /*0e70*/  BRA `(.L_x_13) ;  /* 0xfffffffc00fc7947 */ /* 0x000fc0000383ffff */
[----:B------:R-:W-:-:S00]  /*0e80*/  NOP ;  /* 0x0000000000007918 */ /* 0x000fc00000000000 */
[----:B------:R-:W-:-:S00]  /*0e90*/  NOP ;  /* 0x0000000000007918 */ /* 0x000fc00000000000 */
[----:B------:R-:W-:-:S00]  /*0ea0*/  NOP ;  /* 0x0000000000007918 */ /* 0x000fc00000000000 */
[----:B------:R-:W-:-:S00]  /*0eb0*/  NOP ;  /* 0x0000000000007918 */ /* 0x000fc00000000000 */
[----:B------:R-:W-:-:S00]  /*0ec0*/  NOP ;  /* 0x0000000000007918 */ /* 0x000fc00000000000 */
[----:B------:R-:W-:-:S00]  /*0ed0*/  NOP ;  /* 0x0000000000007918 */ /* 0x000fc00000000000 */
[----:B------:R-:W-:-:S00]  /*0ee0*/  NOP ;  /* 0x0000000000007918 */ /* 0x000fc00000000000 */
[----:B------:R-:W-:-:S00]  /*0ef0*/  NOP ;  /* 0x0000000000007918 */ /* 0x000fc00000000000 */
.L_x_18:


//--------------------- .nv.shared.reserved.0     --------------------------
	.section	.nv.shared.reserved.0,"aw",@nobits
	.weak		__nv_reservedSMEM_offset_0_alias
	.size		__nv_reservedSMEM_offset_0_alias, 0, 64
	.other		__nv_reservedSMEM_offset_0_alias,@"STO_CUDA_RESERVED_SHARED STV_DEFAULT"
__nv_reservedSMEM_offset_0_alias:
	.zero		0
	.zero		64


//--------------------- .nv.constant0._Z23extract_k_values_kernelI6__halfEvPKT_PS1_Piiii --------------------------
	.section	.nv.constant0._Z23extract_k_values_kernelI6__halfEvPKT_PS1_Piiii,"a",@progbits
	.sectionflags	@""
	.align	4
.nv.constant0._Z23extract_k_values_kernelI6__halfEvPKT_PS1_Piiii:
	.zero		932


//--------------------- SYMBOLS --------------------------

	.type		.nv.reservedSmem.offset0,@object
	.size		.nv.reservedSmem.offset0,0x4
